//
// Generated by NVIDIA NVVM Compiler
//
// Compiler Build ID: CL-36424714
// Cuda compilation tools, release 13.0, V13.0.88
// Based on NVVM 20.0.0
//

.version 9.0
.target sm_100
.address_size 64

	// .globl	_Z23device_to_device_memcpyPfS_i

.visible .entry _Z23device_to_device_memcpyPfS_i(
	.param .u64 .ptr .align 1 _Z23device_to_device_memcpyPfS_i_param_0,
	.param .u64 .ptr .align 1 _Z23device_to_device_memcpyPfS_i_param_1,
	.param .u32 _Z23device_to_device_memcpyPfS_i_param_2
)
{
	.reg .pred 	%p<2>;
	.reg .b32 	%r<6>;
	.reg .b32 	%f<2>;
	.reg .b64 	%rd<8>;

	ld.param.u64 	%rd1, [_Z23device_to_device_memcpyPfS_i_param_0];
	ld.param.u64 	%rd2, [_Z23device_to_device_memcpyPfS_i_param_1];
	ld.param.u32 	%r2, [_Z23device_to_device_memcpyPfS_i_param_2];
	mov.u32 	%r3, %ntid.x;
	mov.u32 	%r4, %ctaid.x;
	mov.u32 	%r5, %tid.x;
	mad.lo.s32 	%r1, %r3, %r4, %r5;
	setp.gt.s32 	%p1, %r1, %r2;
	@%p1 bra 	$L__BB0_2;
	cvta.to.global.u64 	%rd3, %rd1;
	cvta.to.global.u64 	%rd4, %rd2;
	mul.wide.s32 	%rd5, %r1, 4;
	add.s64 	%rd6, %rd3, %rd5;
	ld.global.f32 	%f1, [%rd6];
	add.s64 	%rd7, %rd4, %rd5;
	st.global.f32 	[%rd7], %f1;
	bar.sync 	0;
$L__BB0_2:
	ret;

}
	// .globl	_Z22quantum_simulation_gpuPKfS0_Pfii
.visible .entry _Z22quantum_simulation_gpuPKfS0_Pfii(
	.param .u64 .ptr .align 1 _Z22quantum_simulation_gpuPKfS0_Pfii_param_0,
	.param .u64 .ptr .align 1 _Z22quantum_simulation_gpuPKfS0_Pfii_param_1,
	.param .u64 .ptr .align 1 _Z22quantum_simulation_gpuPKfS0_Pfii_param_2,
	.param .u32 _Z22quantum_simulation_gpuPKfS0_Pfii_param_3,
	.param .u32 _Z22quantum_simulation_gpuPKfS0_Pfii_param_4
)
{
	.reg .pred 	%p<3>;
	.reg .b32 	%r<11>;
	.reg .b32 	%f<13>;
	.reg .b64 	%rd<28>;

	ld.param.u64 	%rd13, [_Z22quantum_simulation_gpuPKfS0_Pfii_param_0];
	ld.param.u64 	%rd14, [_Z22quantum_simulation_gpuPKfS0_Pfii_param_1];
	ld.param.u64 	%rd12, [_Z22quantum_simulation_gpuPKfS0_Pfii_param_2];
	ld.param.u32 	%r2, [_Z22quantum_simulation_gpuPKfS0_Pfii_param_3];
	ld.param.u32 	%r3, [_Z22quantum_simulation_gpuPKfS0_Pfii_param_4];
	cvta.to.global.u64 	%rd1, %rd14;
	cvta.to.global.u64 	%rd2, %rd13;
	mov.u32 	%r4, %ntid.x;
	mov.u32 	%r5, %ctaid.x;
	mov.u32 	%r6, %tid.x;
	mad.lo.s32 	%r1, %r4, %r5, %r6;
	mov.b32 	%r7, 1;
	shl.b32 	%r8, %r7, %r2;
	cvt.s64.s32 	%rd3, %r8;
	setp.gt.s32 	%p1, %r1, %r3;
	@%p1 bra 	$L__BB1_5;
	cvt.u32.u64 	%r9, %rd3;
	and.b32  	%r10, %r9, %r1;
	cvt.s64.s32 	%rd25, %r1;
	setp.eq.s32 	%p2, %r10, 0;
	@%p2 bra 	$L__BB1_3;
	sub.s64 	%rd15, %rd25, %rd3;
	shl.b64 	%rd16, %rd15, 2;
	add.s64 	%rd17, %rd1, %rd16;
	add.s64 	%rd27, %rd2, 12;
	ld.global.f32 	%f12, [%rd17];
	ld.global.f32 	%f11, [%rd2+8];
	mov.u64 	%rd26, %rd25;
	bra.uni 	$L__BB1_4;
$L__BB1_3:
	mul.wide.s32 	%rd18, %r1, 4;
	add.s64 	%rd19, %rd1, %rd18;
	add.s64 	%rd27, %rd2, 4;
	add.s64 	%rd26, %rd3, %rd25;
	ld.global.f32 	%f12, [%rd19];
	ld.global.f32 	%f11, [%rd2];
$L__BB1_4:
	ld.global.f32 	%f7, [%rd27];
	shl.b64 	%rd20, %rd26, 2;
	add.s64 	%rd21, %rd1, %rd20;
	ld.global.f32 	%f8, [%rd21];
	mul.f32 	%f9, %f7, %f8;
	fma.rn.f32 	%f10, %f11, %f12, %f9;
	cvta.to.global.u64 	%rd22, %rd12;
	shl.b64 	%rd23, %rd25, 2;
	add.s64 	%rd24, %rd22, %rd23;
	st.global.f32 	[%rd24], %f10;
	bar.sync 	0;
	bar.warp.sync 	-1;
$L__BB1_5:
	ret;

}


// ===== COMPILED SASS (sm_100) =====

	.target	sm_100

	.elftype	@"ET_EXEC"


//--------------------- .note.nv.tkinfo           --------------------------
	.section	.note.nv.tkinfo,"",@"SHT_NOTE"
	.sectionflags	@"SHF_NOTE_NV_TKINFO"
	.tkinfo
        /*0018*/ 	.word	0x00000002
        /*0030*/ 	.string	""
        /*0030*/ 	.string	"ptxas"
        /*0030*/ 	.string	"Cuda compilation tools, release 13.0, V13.0.88"
        /*0030*/ 	.string	"Build cuda_13.0.r13.0/compiler.36424714_0"
        /*0030*/ 	.string	"-arch sm_100 -m 64 "



//--------------------- .note.nv.cuinfo           --------------------------
	.section	.note.nv.cuinfo,"",@"SHT_NOTE"
	.sectionflags	@"SHF_NOTE_NV_CUINFO"
        /*0018*/ 	.short	0x0002
        /*001a*/ 	.short	0x0064
        /*001c*/ 	.short	0x0082
	.zero		2


//--------------------- .nv.info                  --------------------------
	.section	.nv.info,"",@"SHT_CUDA_INFO"
	.align	4


	//----- nvinfo : EIATTR_REGCOUNT
	.align		4
        /*0000*/ 	.byte	0x04, 0x2f
        /*0002*/ 	.short	(.L_1 - .L_0)
	.align		4
.L_0:
        /*0004*/ 	.word	index@(_Z23device_to_device_memcpyPfS_i)
        /*0008*/ 	.word	0x0000000a


	//----- nvinfo : EIATTR_FRAME_SIZE
	.align		4
.L_1:
        /*000c*/ 	.byte	0x04, 0x11
        /*000e*/ 	.short	(.L_3 - .L_2)
	.align		4
.L_2:
        /*0010*/ 	.word	index@(_Z23device_to_device_memcpyPfS_i)
        /*0014*/ 	.word	0x00000000


	//----- nvinfo : EIATTR_REGCOUNT
	.align		4
.L_3:
        /*0018*/ 	.byte	0x04, 0x2f
        /*001a*/ 	.short	(.L_5 - .L_4)
	.align		4
.L_4:
        /*001c*/ 	.word	index@(_Z22quantum_simulation_gpuPKfS0_Pfii)
        /*0020*/ 	.word	0x00000014


	//----- nvinfo : EIATTR_FRAME_SIZE
	.align		4
.L_5:
        /*0024*/ 	.byte	0x04, 0x11
        /*0026*/ 	.short	(.L_7 - .L_6)
	.align		4
.L_6:
        /*0028*/ 	.word	index@(_Z22quantum_simulation_gpuPKfS0_Pfii)
        /*002c*/ 	.word	0x00000000


	//----- nvinfo : EIATTR_MIN_STACK_SIZE
	.align		4
.L_7:
        /*0030*/ 	.byte	0x04, 0x12
        /*0032*/ 	.short	(.L_9 - .L_8)
	.align		4
.L_8:
        /*0034*/ 	.word	index@(_Z22quantum_simulation_gpuPKfS0_Pfii)
        /*0038*/ 	.word	0x00000000


	//----- nvinfo : EIATTR_MIN_STACK_SIZE
	.align		4
.L_9:
        /*003c*/ 	.byte	0x04, 0x12
        /*003e*/ 	.short	(.L_11 - .L_10)
	.align		4
.L_10:
        /*0040*/ 	.word	index@(_Z23device_to_device_memcpyPfS_i)
        /*0044*/ 	.word	0x00000000
.L_11:


//--------------------- .nv.compat                --------------------------
	.section	.nv.compat,"",@"SHT_CUDA_COMPAT_INFO"
	.align	4
        /*0000*/ 	.byte	0x02, 0x09, 0x00, 0x00, 0x02, 0x02, 0x01, 0x00, 0x02, 0x05, 0x05, 0x00, 0x03, 0x07, 0x01, 0x01
        /*0010*/ 	.byte	0x02, 0x03, 0x00, 0x00, 0x02, 0x06, 0x01, 0x00, 0x04, 0x0b, 0x08, 0x00, 0x09, 0x00, 0x00, 0x00
        /*0020*/ 	.byte	0x00, 0x00, 0x00, 0x00


//--------------------- .nv.info._Z22quantum_simulation_gpuPKfS0_Pfii --------------------------
	.section	.nv.info._Z22quantum_simulation_gpuPKfS0_Pfii,"",@"SHT_CUDA_INFO"
	.sectionflags	@""
	.align	4


	//----- nvinfo : EIATTR_CUDA_API_VERSION
	.align		4
        /*0000*/ 	.byte	0x04, 0x37
        /*0002*/ 	.short	(.L_13 - .L_12)
.L_12:
        /*0004*/ 	.word	0x00000082


	//----- nvinfo : EIATTR_KPARAM_INFO
	.align		4
.L_13:
        /*0008*/ 	.byte	0x04, 0x17
        /*000a*/ 	.short	(.L_15 - .L_14)
.L_14:
        /*000c*/ 	.word	0x00000000
        /*0010*/ 	.short	0x0004
        /*0012*/ 	.short	0x001c
        /*0014*/ 	.byte	0x00, 0xf0, 0x11, 0x00


	//----- nvinfo : EIATTR_KPARAM_INFO
	.align		4
.L_15:
        /*0018*/ 	.byte	0x04, 0x17
        /*001a*/ 	.short	(.L_17 - .L_16)
.L_16:
        /*001c*/ 	.word	0x00000000
        /*0020*/ 	.short	0x0003
        /*0022*/ 	.short	0x0018
        /*0024*/ 	.byte	0x00, 0xf0, 0x11, 0x00


	//----- nvinfo : EIATTR_KPARAM_INFO
	.align		4
.L_17:
        /*0028*/ 	.byte	0x04, 0x17
        /*002a*/ 	.short	(.L_19 - .L_18)
.L_18:
        /*002c*/ 	.word	0x00000000
        /*0030*/ 	.short	0x0002
        /*0032*/ 	.short	0x0010
        /*0034*/ 	.byte	0x00, 0xf5, 0x21, 0x00


	//----- nvinfo : EIATTR_KPARAM_INFO
	.align		4
.L_19:
        /*0038*/ 	.byte	0x04, 0x17
        /*003a*/ 	.short	(.L_21 - .L_20)
.L_20:
        /*003c*/ 	.word	0x00000000
        /*0040*/ 	.short	0x0001
        /*0042*/ 	.short	0x0008
        /*0044*/ 	.byte	0x00, 0xf5, 0x21, 0x00


	//----- nvinfo : EIATTR_KPARAM_INFO
	.align		4
.L_21:
        /*0048*/ 	.byte	0x04, 0x17
        /*004a*/ 	.short	(.L_23 - .L_22)
.L_22:
        /*004c*/ 	.word	0x00000000
        /*0050*/ 	.short	0x0000
        /*0052*/ 	.short	0x0000
        /*0054*/ 	.byte	0x00, 0xf5, 0x21, 0x00


	//----- nvinfo : EIATTR_SPARSE_MMA_MASK
	.align		4
.L_23:
        /*0058*/ 	.byte	0x03, 0x50
        /*005a*/ 	.short	0x0000


	//----- nvinfo : EIATTR_MAXREG_COUNT
	.align		4
        /*005c*/ 	.byte	0x03, 0x1b
        /*005e*/ 	.short	0x00ff


	//----- nvinfo : EIATTR_NUM_BARRIERS
	.align		4
        /*0060*/ 	.byte	0x02, 0x4c
        /*0062*/ 	.byte	0x01
	.zero		1


	//----- nvinfo : EIATTR_MERCURY_ISA_VERSION
	.align		4
        /*0064*/ 	.byte	0x03, 0x5f
        /*0066*/ 	.short	0x0101


	//----- nvinfo : EIATTR_COOP_GROUP_MASK_REGIDS
	.align		4
        /*0068*/ 	.byte	0x04, 0x29
        /*006a*/ 	.short	(.L_25 - .L_24)


	//   ....[0]....
.L_24:
        /*006c*/ 	.word	0xffffffff


	//----- nvinfo : EIATTR_COOP_GROUP_INSTR_OFFSETS
	.align		4
.L_25:
        /*0070*/ 	.byte	0x04, 0x28
        /*0072*/ 	.short	(.L_27 - .L_26)


	//   ....[0]....
.L_26:
        /*0074*/ 	.word	0x00000330


	//----- nvinfo : EIATTR_VRC_CTA_INIT_COUNT
	.align		4
.L_27:
        /*0078*/ 	.byte	0x02, 0x4a
	.zero		1
	.zero		1


	//----- nvinfo : EIATTR_EXIT_INSTR_OFFSETS
	.align		4
        /*007c*/ 	.byte	0x04, 0x1c
        /*007e*/ 	.short	(.L_29 - .L_28)


	//   ....[0]....
.L_28:
        /*0080*/ 	.word	0x00000090


	//   ....[1]....
        /*0084*/ 	.word	0x00000340


	//----- nvinfo : EIATTR_CBANK_PARAM_SIZE
	.align		4
.L_29:
        /*0088*/ 	.byte	0x03, 0x19
        /*008a*/ 	.short	0x0020


	//----- nvinfo : EIATTR_PARAM_CBANK
	.align		4
        /*008c*/ 	.byte	0x04, 0x0a
        /*008e*/ 	.short	(.L_31 - .L_30)
	.align		4
.L_30:
        /*0090*/ 	.word	index@(.nv.constant0._Z22quantum_simulation_gpuPKfS0_Pfii)
        /*0094*/ 	.short	0x0380
        /*0096*/ 	.short	0x0020


	//----- nvinfo : EIATTR_SW_WAR
	.align		4
.L_31:
        /*0098*/ 	.byte	0x04, 0x36
        /*009a*/ 	.short	(.L_33 - .L_32)
.L_32:
        /*009c*/ 	.word	0x00000008
.L_33:


//--------------------- .nv.info._Z23device_to_device_memcpyPfS_i --------------------------
	.section	.nv.info._Z23device_to_device_memcpyPfS_i,"",@"SHT_CUDA_INFO"
	.sectionflags	@""
	.align	4


	//----- nvinfo : EIATTR_CUDA_API_VERSION
	.align		4
        /*0000*/ 	.byte	0x04, 0x37
        /*0002*/ 	.short	(.L_35 - .L_34)
.L_34:
        /*0004*/ 	.word	0x00000082


	//----- nvinfo : EIATTR_KPARAM_INFO
	.align		4
.L_35:
        /*0008*/ 	.byte	0x04, 0x17
        /*000a*/ 	.short	(.L_37 - .L_36)
.L_36:
        /*000c*/ 	.word	0x00000000
        /*0010*/ 	.short	0x0002
        /*0012*/ 	.short	0x0010
        /*0014*/ 	.byte	0x00, 0xf0, 0x11, 0x00


	//----- nvinfo : EIATTR_KPARAM_INFO
	.align		4
.L_37:
        /*0018*/ 	.byte	0x04, 0x17
        /*001a*/ 	.short	(.L_39 - .L_38)
.L_38:
        /*001c*/ 	.word	0x00000000
        /*0020*/ 	.short	0x0001
        /*0022*/ 	.short	0x0008
        /*0024*/ 	.byte	0x00, 0xf5, 0x21, 0x00


	//----- nvinfo : EIATTR_KPARAM_INFO
	.align		4
.L_39:
        /*0028*/ 	.byte	0x04, 0x17
        /*002a*/ 	.short	(.L_41 - .L_40)
.L_40:
        /*002c*/ 	.word	0x00000000
        /*0030*/ 	.short	0x0000
        /*0032*/ 	.short	0x0000
        /*0034*/ 	.byte	0x00, 0xf5, 0x21, 0x00


	//----- nvinfo : EIATTR_SPARSE_MMA_MASK
	.align		4
.L_41:
        /*0038*/ 	.byte	0x03, 0x50
        /*003a*/ 	.short	0x0000


	//----- nvinfo : EIATTR_MAXREG_COUNT
	.align		4
        /*003c*/ 	.byte	0x03, 0x1b
        /*003e*/ 	.short	0x00ff


	//----- nvinfo : EIATTR_NUM_BARRIERS
	.align		4
        /*0040*/ 	.byte	0x02, 0x4c
        /*0042*/ 	.byte	0x01
	.zero		1


	//----- nvinfo : EIATTR_MERCURY_ISA_VERSION
	.align		4
        /*0044*/ 	.byte	0x03, 0x5f
        /*0046*/ 	.short	0x0101


	//----- nvinfo : EIATTR_VRC_CTA_INIT_COUNT
	.align		4
        /*0048*/ 	.byte	0x02, 0x4a
	.zero		1
	.zero		1


	//----- nvinfo : EIATTR_EXIT_INSTR_OFFSETS
	.align		4
        /*004c*/ 	.byte	0x04, 0x1c
        /*004e*/ 	.short	(.L_43 - .L_42)


	//   ....[0]....
.L_42:
        /*0050*/ 	.word	0x00000070


	//   ....[1]....
        /*0054*/ 	.word	0x00000100


	//----- nvinfo : EIATTR_CBANK_PARAM_SIZE
	.align		4
.L_43:
        /*0058*/ 	.byte	0x03, 0x19
        /*005a*/ 	.short	0x0014


	//----- nvinfo : EIATTR_PARAM_CBANK
	.align		4
        /*005c*/ 	.byte	0x04, 0x0a
        /*005e*/ 	.short	(.L_45 - .L_44)
	.align		4
.L_44:
        /*0060*/ 	.word	index@(.nv.constant0._Z23device_to_device_memcpyPfS_i)
        /*0064*/ 	.short	0x0380
        /*0066*/ 	.short	0x0014


	//----- nvinfo : EIATTR_SW_WAR
	.align		4
.L_45:
        /*0068*/ 	.byte	0x04, 0x36
        /*006a*/ 	.short	(.L_47 - .L_46)
.L_46:
        /*006c*/ 	.word	0x00000008
.L_47:


//--------------------- .nv.callgraph             --------------------------
	.section	.nv.callgraph,"",@"SHT_CUDA_CALLGRAPH"
	.align	4
	.sectionentsize	8
	.align		4
        /*0000*/ 	.word	0x00000000
	.align		4
        /*0004*/ 	.word	0xffffffff
	.align		4
        /*0008*/ 	.word	0x00000000
	.align		4
        /*000c*/ 	.word	0xfffffffe
	.align		4
        /*0010*/ 	.word	0x00000000
	.align		4
        /*0014*/ 	.word	0xfffffffd
	.align		4
        /*0018*/ 	.word	0x00000000
	.align		4
        /*001c*/ 	.word	0xfffffffc


//--------------------- .text._Z22quantum_simulation_gpuPKfS0_Pfii --------------------------
	.section	.text._Z22quantum_simulation_gpuPKfS0_Pfii,"ax",@progbits
	.align	128
        .global         _Z22quantum_simulation_gpuPKfS0_Pfii
        .type           _Z22quantum_simulation_gpuPKfS0_Pfii,@function
        .size           _Z22quantum_simulation_gpuPKfS0_Pfii,(.L_x_2 - _Z22quantum_simulation_gpuPKfS0_Pfii)
        .other          _Z22quantum_simulation_gpuPKfS0_Pfii,@"STO_CUDA_ENTRY STV_DEFAULT"
_Z22quantum_simulation_gpuPKfS0_Pfii:
.text._Z22quantum_simulation_gpuPKfS0_Pfii:
[----:B------:R-:W-:Y:S01]  /*0000*/  LDC R1, c[0x0][0x37c] ;  /* 0x0000df00ff017b82 */ /* 0x000fe20000000800 */
[----:B------:R-:W0:Y:S01]  /*0010*/  S2R R0, SR_CTAID.X ;  /* 0x0000000000007919 */ /* 0x000e220000002500 */
[----:B------:R-:W0:Y:S01]  /*0020*/  LDCU UR6, c[0x0][0x360] ;  /* 0x00006c00ff0677ac */ /* 0x000e220008000800 */
[----:B------:R-:W0:Y:S01]  /*0030*/  S2R R3, SR_TID.X ;  /* 0x0000000000037919 */ /* 0x000e220000002100 */
[----:B------:R-:W1:Y:S01]  /*0040*/  LDCU.64 UR4, c[0x0][0x398] ;  /* 0x00007300ff0477ac */ /* 0x000e620008000a00 */
[----:B0-----:R-:W-:-:S05]  /*0050*/  IMAD R0, R0, UR6, R3 ;  /* 0x0000000600007c24 */ /* 0x001fca000f8e0203 */
[----:B-1----:R-:W-:Y:S01]  /*0060*/  ISETP.GT.AND P0, PT, R0, UR5, PT ;  /* 0x0000000500007c0c */ /* 0x002fe2000bf04270 */
[----:B------:R-:W-:Y:S02]  /*0070*/  UMOV UR5, 0x1 ;  /* 0x0000000100057882 */ /* 0x000fe40000000000 */
[----:B------:R-:W-:-:S10]  /*0080*/  USHF.L.U32 UR4, UR5, UR4, URZ ;  /* 0x0000000405047299 */ /* 0x000fd400080006ff */
[----:B------:R-:W-:Y:S05]  /*0090*/  @P0 EXIT ;  /* 0x000000000000094d */ /* 0x000fea0003800000 */
[----:B------:R-:W-:Y:S01]  /*00a0*/  LOP3.LUT P0, RZ, R0, UR4, RZ, 0xc0, !PT ;  /* 0x0000000400ff7c12 */ /* 0x000fe2000f80c0ff */
[----:B------:R-:W0:Y:S01]  /*00b0*/  LDCU.64 UR8, c[0x0][0x388] ;  /* 0x00007100ff0877ac */ /* 0x000e220008000a00 */
[----:B------:R-:W1:Y:S01]  /*00c0*/  LDC.64 R2, c[0x0][0x380] ;  /* 0x0000e000ff027b82 */ /* 0x000e620000000a00 */
[----:B------:R-:W-:Y:S01]  /*00d0*/  SHF.R.S32.HI R5, RZ, 0x1f, R0 ;  /* 0x0000001fff057819 */ /* 0x000fe20000011400 */
[----:B------:R-:W1:Y:S01]  /*00e0*/  LDCU.64 UR6, c[0x0][0x358] ;  /* 0x00006b00ff0677ac */ /* 0x000e620008000a00 */
[----:B------:R-:W-:-:S05]  /*00f0*/  USHF.R.S32.HI UR5, URZ, 0x1f, UR4 ;  /* 0x0000001fff057899 */ /* 0x000fca0008011404 */
[----:B------:R-:W2:Y:S03]  /*0100*/  LDC.64 R16, c[0x0][0x380] ;  /* 0x0000e000ff107b82 */ /* 0x000ea60000000a00 */
[----:B------:R-:W-:-:S04]  /*0110*/  @P0 IADD3 R4, P1, PT, R0, -UR4, RZ ;  /* 0x8000000400040c10 */ /* 0x000fc8000ff3e0ff */
[----:B------:R-:W-:Y:S02]  /*0120*/  @P0 IADD3.X R7, PT, PT, R5, ~UR5, RZ, P1, !PT ;  /* 0x8000000505070c10 */ /* 0x000fe40008ffe4ff */
[----:B0-----:R-:W-:-:S04]  /*0130*/  @P0 LEA R10, P1, R4, UR8, 0x2 ;  /* 0x00000008040a0c11 */ /* 0x001fc8000f8210ff */
[----:B------:R-:W-:Y:S01]  /*0140*/  @P0 LEA.HI.X R11, R4, UR9, R7, 0x2, P1 ;  /* 0x00000009040b0c11 */ /* 0x000fe200088f1407 */
[----:B------:R-:W-:Y:S01]  /*0150*/  IMAD.MOV.U32 R8, RZ, RZ, 0xc ;  /* 0x0000000cff087424 */ /* 0x000fe200078e00ff */
[----:B------:R-:W0:Y:S01]  /*0160*/  @!P0 LDC.64 R6, c[0x0][0x388] ;  /* 0x0000e200ff068b82 */ /* 0x000e220000000a00 */
[----:B-1----:R-:W3:Y:S04]  /*0170*/  @P0 LDG.E R13, desc[UR6][R2.64+0x8] ;  /* 0x00000806020d0981 */ /* 0x002ee8000c1e1900 */
[----:B------:R1:W3:Y:S01]  /*0180*/  @P0 LDG.E R10, desc[UR6][R10.64] ;  /* 0x000000060a0a0981 */ /* 0x0002e2000c1e1900 */
[----:B------:R-:W-:Y:S02]  /*0190*/  IMAD.MOV.U32 R9, RZ, RZ, 0x0 ;  /* 0x00000000ff097424 */ /* 0x000fe400078e00ff */
[----:B------:R-:W-:Y:S01]  /*01a0*/  @P0 IMAD.MOV.U32 R4, RZ, RZ, R0 ;  /* 0x000000ffff040224 */ /* 0x000fe200078e0000 */
[----:B------:R-:W-:Y:S01]  /*01b0*/  @!P0 IADD3 R4, P1, PT, R0, UR4, RZ ;  /* 0x0000000400048c10 */ /* 0x000fe2000ff3e0ff */
[----:B--2---:R-:W-:-:S04]  /*01c0*/  IMAD.WIDE.U32 R8, R16, 0x1, R8 ;  /* 0x0000000110087825 */ /* 0x004fc800078e0008 */
[----:B------:R-:W-:Y:S01]  /*01d0*/  @P0 IMAD.MOV.U32 R15, RZ, RZ, R5 ;  /* 0x000000ffff0f0224 */ /* 0x000fe200078e0005 */
[----:B------:R-:W-:Y:S01]  /*01e0*/  @!P0 IADD3.X R15, PT, PT, R5, UR5, RZ, P1, !PT ;  /* 0x00000005050f8c10 */ /* 0x000fe20008ffe4ff */
[----:B------:R-:W-:Y:S01]  /*01f0*/  @P0 IMAD.MOV.U32 R14, RZ, RZ, R8 ;  /* 0x000000ffff0e0224 */ /* 0x000fe200078e0008 */
[----:B------:R-:W-:Y:S02]  /*0200*/  LEA R8, P2, R4, UR8, 0x2 ;  /* 0x0000000804087c11 */ /* 0x000fe4000f8410ff */
[----:B------:R-:W-:Y:S01]  /*0210*/  @!P0 IADD3 R14, P1, PT, R16, 0x4, RZ ;  /* 0x00000004100e8810 */ /* 0x000fe20007f3e0ff */
[----:B-1----:R-:W-:Y:S01]  /*0220*/  @P0 IMAD.IADD R11, R9, 0x1, R17 ;  /* 0x00000001090b0824 */ /* 0x002fe200078e0211 */
[----:B------:R-:W-:Y:S01]  /*0230*/  LEA.HI.X R9, R4, UR9, R15, 0x2, P2 ;  /* 0x0000000904097c11 */ /* 0x000fe200090f140f */
[----:B------:R-:W1:Y:S02]  /*0240*/  LDCU.64 UR8, c[0x0][0x390] ;  /* 0x00007200ff0877ac */ /* 0x000e640008000a00 */
[----:B------:R-:W-:-:S02]  /*0250*/  @!P0 IMAD.X R11, RZ, RZ, R17, P1 ;  /* 0x000000ffff0b8224 */ /* 0x000fc400008e0611 */
[----:B------:R2:W4:Y:S01]  /*0260*/  LDG.E R12, desc[UR6][R8.64] ;  /* 0x00000006080c7981 */ /* 0x000522000c1e1900 */
[----:B0-----:R-:W-:-:S04]  /*0270*/  @!P0 IMAD.WIDE R6, R0, 0x4, R6 ;  /* 0x0000000400068825 */ /* 0x001fc800078e0206 */
[----:B--2---:R-:W-:Y:S02]  /*0280*/  IMAD.MOV.U32 R8, RZ, RZ, R14 ;  /* 0x000000ffff087224 */ /* 0x004fe400078e000e */
[----:B------:R-:W-:-:S05]  /*0290*/  IMAD.MOV.U32 R9, RZ, RZ, R11 ;  /* 0x000000ffff097224 */ /* 0x000fca00078e000b */
[----:B------:R-:W4:Y:S04]  /*02a0*/  LDG.E R11, desc[UR6][R8.64] ;  /* 0x00000006080b7981 */ /* 0x000f28000c1e1900 */
[----:B------:R-:W3:Y:S04]  /*02b0*/  @!P0 LDG.E R13, desc[UR6][R2.64] ;  /* 0x00000006020d8981 */ /* 0x000ee8000c1e1900 */
[----:B------:R-:W3:Y:S01]  /*02c0*/  @!P0 LDG.E R10, desc[UR6][R6.64] ;  /* 0x00000006060a8981 */ /* 0x000ee2000c1e1900 */
[----:B-1----:R-:W-:-:S04]  /*02d0*/  LEA R4, P0, R0, UR8, 0x2 ;  /* 0x0000000800047c11 */ /* 0x002fc8000f8010ff */
[----:B------:R-:W-:Y:S01]  /*02e0*/  LEA.HI.X R5, R0, UR9, R5, 0x2, P0 ;  /* 0x0000000900057c11 */ /* 0x000fe200080f1405 */
[----:B----4-:R-:W-:-:S04]  /*02f0*/  FMUL R12, R11, R12 ;  /* 0x0000000c0b0c7220 */ /* 0x010fc80000400000 */
[----:B---3--:R-:W-:-:S05]  /*0300*/  FFMA R13, R13, R10, R12 ;  /* 0x0000000a0d0d7223 */ /* 0x008fca000000000c */
[----:B------:R-:W-:Y:S01]  /*0310*/  STG.E desc[UR6][R4.64], R13 ;  /* 0x0000000d04007986 */ /* 0x000fe2000c101906 */
[----:B------:R-:W-:Y:S06]  /*0320*/  BAR.SYNC.DEFER_BLOCKING 0x0 ;  /* 0x0000000000007b1d */ /* 0x000fec0000010000 */
[----:B------:R-:W-:Y:S01]  /*0330*/  NOP ;  /* 0x0000000000007918 */ /* 0x000fe20000000000 */
[----:B------:R-:W-:Y:S05]  /*0340*/  EXIT ;  /* 0x000000000000794d */ /* 0x000fea0003800000 */
.L_x_0:
[----:B------:R-:W-:-:S00]  /*0350*/  BRA `(.L_x_0) ;  /* 0xfffffffc00fc7947 */ /* 0x000fc0000383ffff */
[----:B------:R-:W-:-:S00]  /*0360*/  NOP ;  /* 0x0000000000007918 */ /* 0x000fc00000000000 */
        /* <DEDUP_REMOVED lines=9> */
.L_x_2:


//--------------------- .text._Z23device_to_device_memcpyPfS_i --------------------------
	.section	.text._Z23device_to_device_memcpyPfS_i,"ax",@progbits
	.align	128
        .global         _Z23device_to_device_memcpyPfS_i
        .type           _Z23device_to_device_memcpyPfS_i,@function
        .size           _Z23device_to_device_memcpyPfS_i,(.L_x_3 - _Z23device_to_device_memcpyPfS_i)
        .other          _Z23device_to_device_memcpyPfS_i,@"STO_CUDA_ENTRY STV_DEFAULT"
_Z23device_to_device_memcpyPfS_i:
.text._Z23device_to_device_memcpyPfS_i:
[----:B------:R-:W-:Y:S01]  /*0000*/  LDC R1, c[0x0][0x37c] ;  /* 0x0000df00ff017b82 */ /* 0x000fe20000000800 */
[----:B------:R-:W0:Y:S01]  /*0010*/  S2R R7, SR_CTAID.X ;  /* 0x0000000000077919 */ /* 0x000e220000002500 */
[----:B------:R-:W0:Y:S01]  /*0020*/  LDCU UR4, c[0x0][0x360] ;  /* 0x00006c00ff0477ac */ /* 0x000e220008000800 */
[----:B------:R-:W0:Y:S01]  /*0030*/  S2R R0, SR_TID.X ;  /* 0x0000000000007919 */ /* 0x000e220000002100 */
[----:B------:R-:W1:Y:S01]  /*0040*/  LDCU UR5, c[0x0][0x390] ;  /* 0x00007200ff0577ac */ /* 0x000e620008000800 */
[----:B0-----:R-:W-:-:S05]  /*0050*/  IMAD R7, R7, UR4, R0 ;  /* 0x0000000407077c24 */ /* 0x001fca000f8e0200 */
[----:B-1----:R-:W-:-:S13]  /*0060*/  ISETP.GT.AND P0, PT, R7, UR5, PT ;  /* 0x0000000507007c0c */ /* 0x002fda000bf04270 */
[----:B------:R-:W-:Y:S05]  /*0070*/  @P0 EXIT ;  /* 0x000000000000094d */ /* 0x000fea0003800000 */
[----:B------:R-:W0:Y:S01]  /*0080*/  LDC.64 R2, c[0x0][0x380] ;  /* 0x0000e000ff027b82 */ /* 0x000e220000000a00 */
[----:B------:R-:W1:Y:S07]  /*0090*/  LDCU.64 UR4, c[0x0][0x358] ;  /* 0x00006b00ff0477ac */ /* 0x000e6e0008000a00 */
[----:B------:R-:W2:Y:S01]  /*00a0*/  LDC.64 R4, c[0x0][0x388] ;  /* 0x0000e200ff047b82 */ /* 0x000ea20000000a00 */
[----:B0-----:R-:W-:-:S06]  /*00b0*/  IMAD.WIDE R2, R7, 0x4, R2 ;  /* 0x0000000407027825 */ /* 0x001fcc00078e0202 */
[----:B-1----:R-:W3:Y:S01]  /*00c0*/  LDG.E R3, desc[UR4][R2.64] ;  /* 0x0000000402037981 */ /* 0x002ee2000c1e1900 */
[----:B--2---:R-:W-:-:S05]  /*00d0*/  IMAD.WIDE R4, R7, 0x4, R4 ;  /* 0x0000000407047825 */ /* 0x004fca00078e0204 */
[----:B---3--:R-:W-:Y:S01]  /*00e0*/  STG.E desc[UR4][R4.64], R3 ;  /* 0x0000000304007986 */ /* 0x008fe2000c101904 */
[----:B------:R-:W-:Y:S06]  /*00f0*/  BAR.SYNC.DEFER_BLOCKING 0x0 ;  /* 0x0000000000007b1d */ /* 0x000fec0000010000 */
[----:B------:R-:W-:Y:S05]  /*0100*/  EXIT ;  /* 0x000000000000794d */ /* 0x000fea0003800000 */
.L_x_1:
        /* <DEDUP_REMOVED lines=15> */
.L_x_3:


//--------------------- .nv.shared.reserved.0     --------------------------
	.section	.nv.shared.reserved.0,"aw",@nobits
	.weak		__nv_reservedSMEM_offset_0_alias
	.size		__nv_reservedSMEM_offset_0_alias, 0, 64
	.other		__nv_reservedSMEM_offset_0_alias,@"STO_CUDA_RESERVED_SHARED STV_DEFAULT"
__nv_reservedSMEM_offset_0_alias:
	.zero		0
	.zero		64


//--------------------- .nv.constant0._Z22quantum_simulation_gpuPKfS0_Pfii --------------------------
	.section	.nv.constant0._Z22quantum_simulation_gpuPKfS0_Pfii,"a",@progbits
	.sectionflags	@""
	.align	4
.nv.constant0._Z22quantum_simulation_gpuPKfS0_Pfii:
	.zero		928


//--------------------- .nv.constant0._Z23device_to_device_memcpyPfS_i --------------------------
	.section	.nv.constant0._Z23device_to_device_memcpyPfS_i,"a",@progbits
	.sectionflags	@""
	.align	4
.nv.constant0._Z23device_to_device_memcpyPfS_i:
	.zero		916


//--------------------- SYMBOLS --------------------------

	.type		.nv.reservedSmem.offset0,@object
	.size		.nv.reservedSmem.offset0,0x4
